//
// Generated by NVIDIA NVVM Compiler
//
// Compiler Build ID: CL-36424714
// Cuda compilation tools, release 13.0, V13.0.88
// Based on NVVM 20.0.0
//

.version 9.0
.target sm_100
.address_size 64

	// .globl	gradetion_kernel

.visible .entry gradetion_kernel(
	.param .u64 .ptr .align 1 gradetion_kernel_param_0,
	.param .u32 gradetion_kernel_param_1,
	.param .u64 .ptr .align 1 gradetion_kernel_param_2,
	.param .u32 gradetion_kernel_param_3,
	.param .u32 gradetion_kernel_param_4,
	.param .u32 gradetion_kernel_param_5
)
{
	.reg .pred 	%p<4>;
	.reg .b32 	%r<33>;
	.reg .b32 	%f<11>;
	.reg .b64 	%rd<12>;

	ld.param.u64 	%rd1, [gradetion_kernel_param_0];
	ld.param.u32 	%r3, [gradetion_kernel_param_1];
	ld.param.u64 	%rd2, [gradetion_kernel_param_2];
	ld.param.u32 	%r4, [gradetion_kernel_param_3];
	ld.param.u32 	%r5, [gradetion_kernel_param_4];
	ld.param.u32 	%r6, [gradetion_kernel_param_5];
	mov.u32 	%r8, %ctaid.x;
	mov.u32 	%r9, %ntid.x;
	mov.u32 	%r10, %tid.x;
	mad.lo.s32 	%r1, %r8, %r9, %r10;
	mov.u32 	%r11, %ctaid.y;
	mov.u32 	%r12, %ntid.y;
	mov.u32 	%r13, %tid.y;
	mad.lo.s32 	%r14, %r11, %r12, %r13;
	setp.ge.s32 	%p1, %r1, %r5;
	setp.ge.s32 	%p2, %r14, %r6;
	or.pred  	%p3, %p1, %p2;
	@%p3 bra 	$L__BB0_2;
	cvta.to.global.u64 	%rd3, %rd2;
	cvta.to.global.u64 	%rd4, %rd1;
	mul.lo.s32 	%r15, %r4, %r14;
	cvt.s64.s32 	%rd5, %r15;
	add.s64 	%rd6, %rd3, %rd5;
	mul.lo.s32 	%r16, %r3, %r14;
	cvt.s64.s32 	%rd7, %r16;
	add.s64 	%rd8, %rd4, %rd7;
	mul.wide.s32 	%rd9, %r1, 3;
	add.s64 	%rd10, %rd6, %rd9;
	ld.global.u8 	%r17, [%rd10];
	ld.global.u8 	%r18, [%rd10+1];
	ld.global.u8 	%r19, [%rd10+2];
	cvt.rn.f32.s32 	%f1, %r1;
	add.s32 	%r20, %r5, -1;
	cvt.rn.f32.s32 	%f2, %r20;
	div.rn.f32 	%f3, %f1, %f2;
	fma.rn.f32 	%f4, %f3, 0f40000000, 0f3F000000;
	add.s32 	%r21, %r17, -128;
	cvt.rn.f32.s32 	%f5, %r21;
	fma.rn.f32 	%f6, %f4, %f5, 0f43000000;
	cvt.rzi.s32.f32 	%r22, %f6;
	max.s32 	%r23, %r22, 0;
	min.s32 	%r24, %r23, 255;
	add.s32 	%r25, %r18, -128;
	cvt.rn.f32.s32 	%f7, %r25;
	fma.rn.f32 	%f8, %f4, %f7, 0f43000000;
	cvt.rzi.s32.f32 	%r26, %f8;
	max.s32 	%r27, %r26, 0;
	min.s32 	%r28, %r27, 255;
	add.s32 	%r29, %r19, -128;
	cvt.rn.f32.s32 	%f9, %r29;
	fma.rn.f32 	%f10, %f4, %f9, 0f43000000;
	cvt.rzi.s32.f32 	%r30, %f10;
	max.s32 	%r31, %r30, 0;
	min.s32 	%r32, %r31, 255;
	add.s64 	%rd11, %rd8, %rd9;
	st.global.u8 	[%rd11], %r24;
	st.global.u8 	[%rd11+1], %r28;
	st.global.u8 	[%rd11+2], %r32;
$L__BB0_2:
	ret;

}


// ===== COMPILED SASS (sm_100) =====

	.target	sm_100

	.elftype	@"ET_EXEC"


//--------------------- .note.nv.tkinfo           --------------------------
	.section	.note.nv.tkinfo,"",@"SHT_NOTE"
	.sectionflags	@"SHF_NOTE_NV_TKINFO"
	.tkinfo
        /*0018*/ 	.word	0x00000002
        /*0030*/ 	.string	""
        /*0030*/ 	.string	"ptxas"
        /*0030*/ 	.string	"Cuda compilation tools, release 13.0, V13.0.88"
        /*0030*/ 	.string	"Build cuda_13.0.r13.0/compiler.36424714_0"
        /*0030*/ 	.string	"-arch sm_100 -m 64 "



//--------------------- .note.nv.cuinfo           --------------------------
	.section	.note.nv.cuinfo,"",@"SHT_NOTE"
	.sectionflags	@"SHF_NOTE_NV_CUINFO"
        /*0018*/ 	.short	0x0002
        /*001a*/ 	.short	0x0064
        /*001c*/ 	.short	0x0082
	.zero		2


//--------------------- .nv.info                  --------------------------
	.section	.nv.info,"",@"SHT_CUDA_INFO"
	.align	4


	//----- nvinfo : EIATTR_REGCOUNT
	.align		4
        /*0000*/ 	.byte	0x04, 0x2f
        /*0002*/ 	.short	(.L_1 - .L_0)
	.align		4
.L_0:
        /*0004*/ 	.word	index@(gradetion_kernel)
        /*0008*/ 	.word	0x00000014


	//----- nvinfo : EIATTR_FRAME_SIZE
	.align		4
.L_1:
        /*000c*/ 	.byte	0x04, 0x11
        /*000e*/ 	.short	(.L_3 - .L_2)
	.align		4
.L_2:
        /*0010*/ 	.word	index@($__internal_0_$__cuda_sm3x_div_rn_noftz_f32_slowpath)
        /*0014*/ 	.word	0x00000000


	//----- nvinfo : EIATTR_FRAME_SIZE
	.align		4
.L_3:
        /*0018*/ 	.byte	0x04, 0x11
        /*001a*/ 	.short	(.L_5 - .L_4)
	.align		4
.L_4:
        /*001c*/ 	.word	index@(gradetion_kernel)
        /*0020*/ 	.word	0x00000000


	//----- nvinfo : EIATTR_MIN_STACK_SIZE
	.align		4
.L_5:
        /*0024*/ 	.byte	0x04, 0x12
        /*0026*/ 	.short	(.L_7 - .L_6)
	.align		4
.L_6:
        /*0028*/ 	.word	index@(gradetion_kernel)
        /*002c*/ 	.word	0x00000000
.L_7:


//--------------------- .nv.compat                --------------------------
	.section	.nv.compat,"",@"SHT_CUDA_COMPAT_INFO"
	.align	4
        /*0000*/ 	.byte	0x02, 0x09, 0x00, 0x00, 0x02, 0x02, 0x01, 0x00, 0x02, 0x05, 0x05, 0x00, 0x03, 0x07, 0x01, 0x01
        /*0010*/ 	.byte	0x02, 0x03, 0x00, 0x00, 0x02, 0x06, 0x01, 0x00, 0x04, 0x0b, 0x08, 0x00, 0x01, 0x00, 0x00, 0x00
        /*0020*/ 	.byte	0x00, 0x00, 0x00, 0x00


//--------------------- .nv.info.gradetion_kernel --------------------------
	.section	.nv.info.gradetion_kernel,"",@"SHT_CUDA_INFO"
	.sectionflags	@""
	.align	4


	//----- nvinfo : EIATTR_CUDA_API_VERSION
	.align		4
        /*0000*/ 	.byte	0x04, 0x37
        /*0002*/ 	.short	(.L_9 - .L_8)
.L_8:
        /*0004*/ 	.word	0x00000082


	//----- nvinfo : EIATTR_KPARAM_INFO
	.align		4
.L_9:
        /*0008*/ 	.byte	0x04, 0x17
        /*000a*/ 	.short	(.L_11 - .L_10)
.L_10:
        /*000c*/ 	.word	0x00000000
        /*0010*/ 	.short	0x0005
        /*0012*/ 	.short	0x0020
        /*0014*/ 	.byte	0x00, 0xf0, 0x11, 0x00


	//----- nvinfo : EIATTR_KPARAM_INFO
	.align		4
.L_11:
        /*0018*/ 	.byte	0x04, 0x17
        /*001a*/ 	.short	(.L_13 - .L_12)
.L_12:
        /*001c*/ 	.word	0x00000000
        /*0020*/ 	.short	0x0004
        /*0022*/ 	.short	0x001c
        /*0024*/ 	.byte	0x00, 0xf0, 0x11, 0x00


	//----- nvinfo : EIATTR_KPARAM_INFO
	.align		4
.L_13:
        /*0028*/ 	.byte	0x04, 0x17
        /*002a*/ 	.short	(.L_15 - .L_14)
.L_14:
        /*002c*/ 	.word	0x00000000
        /*0030*/ 	.short	0x0003
        /*0032*/ 	.short	0x0018
        /*0034*/ 	.byte	0x00, 0xf0, 0x11, 0x00


	//----- nvinfo : EIATTR_KPARAM_INFO
	.align		4
.L_15:
        /*0038*/ 	.byte	0x04, 0x17
        /*003a*/ 	.short	(.L_17 - .L_16)
.L_16:
        /*003c*/ 	.word	0x00000000
        /*0040*/ 	.short	0x0002
        /*0042*/ 	.short	0x0010
        /*0044*/ 	.byte	0x00, 0xf5, 0x21, 0x00


	//----- nvinfo : EIATTR_KPARAM_INFO
	.align		4
.L_17:
        /*0048*/ 	.byte	0x04, 0x17
        /*004a*/ 	.short	(.L_19 - .L_18)
.L_18:
        /*004c*/ 	.word	0x00000000
        /*0050*/ 	.short	0x0001
        /*0052*/ 	.short	0x0008
        /*0054*/ 	.byte	0x00, 0xf0, 0x11, 0x00


	//----- nvinfo : EIATTR_KPARAM_INFO
	.align		4
.L_19:
        /*0058*/ 	.byte	0x04, 0x17
        /*005a*/ 	.short	(.L_21 - .L_20)
.L_20:
        /*005c*/ 	.word	0x00000000
        /*0060*/ 	.short	0x0000
        /*0062*/ 	.short	0x0000
        /*0064*/ 	.byte	0x00, 0xf5, 0x21, 0x00


	//----- nvinfo : EIATTR_SPARSE_MMA_MASK
	.align		4
.L_21:
        /*0068*/ 	.byte	0x03, 0x50
        /*006a*/ 	.short	0x0000


	//----- nvinfo : EIATTR_MAXREG_COUNT
	.align		4
        /*006c*/ 	.byte	0x03, 0x1b
        /*006e*/ 	.short	0x00ff


	//----- nvinfo : EIATTR_MERCURY_ISA_VERSION
	.align		4
        /*0070*/ 	.byte	0x03, 0x5f
        /*0072*/ 	.short	0x0101


	//----- nvinfo : EIATTR_VRC_CTA_INIT_COUNT
	.align		4
        /*0074*/ 	.byte	0x02, 0x4a
	.zero		1
	.zero		1


	//----- nvinfo : EIATTR_EXIT_INSTR_OFFSETS
	.align		4
        /*0078*/ 	.byte	0x04, 0x1c
        /*007a*/ 	.short	(.L_23 - .L_22)


	//   ....[0]....
.L_22:
        /*007c*/ 	.word	0x000000d0


	//   ....[1]....
        /*0080*/ 	.word	0x00000450


	//----- nvinfo : EIATTR_CRS_STACK_SIZE
	.align		4
.L_23:
        /*0084*/ 	.byte	0x04, 0x1e
        /*0086*/ 	.short	(.L_25 - .L_24)
.L_24:
        /*0088*/ 	.word	0x00000000


	//----- nvinfo : EIATTR_CBANK_PARAM_SIZE
	.align		4
.L_25:
        /*008c*/ 	.byte	0x03, 0x19
        /*008e*/ 	.short	0x0024


	//----- nvinfo : EIATTR_PARAM_CBANK
	.align		4
        /*0090*/ 	.byte	0x04, 0x0a
        /*0092*/ 	.short	(.L_27 - .L_26)
	.align		4
.L_26:
        /*0094*/ 	.word	index@(.nv.constant0.gradetion_kernel)
        /*0098*/ 	.short	0x0380
        /*009a*/ 	.short	0x0024


	//----- nvinfo : EIATTR_SW_WAR
	.align		4
.L_27:
        /*009c*/ 	.byte	0x04, 0x36
        /*009e*/ 	.short	(.L_29 - .L_28)
.L_28:
        /*00a0*/ 	.word	0x00000008
.L_29:


//--------------------- .nv.callgraph             --------------------------
	.section	.nv.callgraph,"",@"SHT_CUDA_CALLGRAPH"
	.align	4
	.sectionentsize	8
	.align		4
        /*0000*/ 	.word	0x00000000
	.align		4
        /*0004*/ 	.word	0xffffffff
	.align		4
        /*0008*/ 	.word	0x00000000
	.align		4
        /*000c*/ 	.word	0xfffffffe
	.align		4
        /*0010*/ 	.word	0x00000000
	.align		4
        /*0014*/ 	.word	0xfffffffd
	.align		4
        /*0018*/ 	.word	0x00000000
	.align		4
        /*001c*/ 	.word	0xfffffffc


//--------------------- .text.gradetion_kernel    --------------------------
	.section	.text.gradetion_kernel,"ax",@progbits
	.align	128
        .global         gradetion_kernel
        .type           gradetion_kernel,@function
        .size           gradetion_kernel,(.L_x_14 - gradetion_kernel)
        .other          gradetion_kernel,@"STO_CUDA_ENTRY STV_DEFAULT"
gradetion_kernel:
.text.gradetion_kernel:
[----:B------:R-:W-:Y:S01]  /*0000*/  LDC R1, c[0x0][0x37c] ;  /* 0x0000df00ff017b82 */ /* 0x000fe20000000800 */
[----:B------:R-:W0:Y:S07]  /*0010*/  S2R R2, SR_TID.Y ;  /* 0x0000000000027919 */ /* 0x000e2e0000002200 */
[----:B------:R-:W1:Y:S01]  /*0020*/  LDC R7, c[0x0][0x360] ;  /* 0x0000d800ff077b82 */ /* 0x000e620000000800 */
[----:B------:R-:W2:Y:S01]  /*0030*/  LDCU UR7, c[0x0][0x3a0] ;  /* 0x00007400ff0777ac */ /* 0x000ea20008000800 */
[----:B------:R-:W1:Y:S01]  /*0040*/  S2R R0, SR_TID.X ;  /* 0x0000000000007919 */ /* 0x000e620000002100 */
[----:B------:R-:W3:Y:S05]  /*0050*/  LDCU UR4, c[0x0][0x39c] ;  /* 0x00007380ff0477ac */ /* 0x000eea0008000800 */
[----:B------:R-:W0:Y:S08]  /*0060*/  S2UR UR6, SR_CTAID.Y ;  /* 0x00000000000679c3 */ /* 0x000e300000002600 */
[----:B------:R-:W0:Y:S08]  /*0070*/  LDC R3, c[0x0][0x364] ;  /* 0x0000d900ff037b82 */ /* 0x000e300000000800 */
[----:B------:R-:W1:Y:S01]  /*0080*/  S2UR UR5, SR_CTAID.X ;  /* 0x00000000000579c3 */ /* 0x000e620000002500 */
[----:B0-----:R-:W-:-:S05]  /*0090*/  IMAD R3, R3, UR6, R2 ;  /* 0x0000000603037c24 */ /* 0x001fca000f8e0202 */
[----:B--2---:R-:W-:Y:S01]  /*00a0*/  ISETP.GE.AND P0, PT, R3, UR7, PT ;  /* 0x0000000703007c0c */ /* 0x004fe2000bf06270 */
[----:B-1----:R-:W-:-:S05]  /*00b0*/  IMAD R7, R7, UR5, R0 ;  /* 0x0000000507077c24 */ /* 0x002fca000f8e0200 */
[----:B---3--:R-:W-:-:S13]  /*00c0*/  ISETP.GE.OR P0, PT, R7, UR4, P0 ;  /* 0x0000000407007c0c */ /* 0x008fda0008706670 */
[----:B------:R-:W-:Y:S05]  /*00d0*/  @P0 EXIT ;  /* 0x000000000000094d */ /* 0x000fea0003800000 */
[----:B------:R-:W0:Y:S01]  /*00e0*/  LDCU UR5, c[0x0][0x398] ;  /* 0x00007300ff0577ac */ /* 0x000e220008000800 */
[----:B------:R-:W1:Y:S01]  /*00f0*/  LDCU.64 UR8, c[0x0][0x390] ;  /* 0x00007200ff0877ac */ /* 0x000e620008000a00 */
[----:B------:R-:W-:Y:S01]  /*0100*/  UIADD3 UR4, UPT, UPT, UR4, -0x1, URZ ;  /* 0xffffffff04047890 */ /* 0x000fe2000fffe0ff */
[----:B------:R-:W2:Y:S05]  /*0110*/  LDCU.64 UR6, c[0x0][0x358] ;  /* 0x00006b00ff0677ac */ /* 0x000eaa0008000a00 */
[----:B------:R-:W-:-:S04]  /*0120*/  I2FP.F32.S32 R13, UR4 ;  /* 0x00000004000d7c45 */ /* 0x000fc80008201400 */
[----:B------:R-:W3:Y:S01]  /*0130*/  MUFU.RCP R10, R13 ;  /* 0x0000000d000a7308 */ /* 0x000ee20000001000 */
[----:B0-----:R-:W-:Y:S01]  /*0140*/  IMAD R0, R3, UR5, RZ ;  /* 0x0000000503007c24 */ /* 0x001fe2000f8e02ff */
[----:B------:R-:W0:Y:S04]  /*0150*/  LDCU UR4, c[0x0][0x388] ;  /* 0x00007100ff0477ac */ /* 0x000e280008000800 */
[----:B-1----:R-:W-:-:S04]  /*0160*/  IADD3 R4, P0, PT, R0, UR8, RZ ;  /* 0x0000000800047c10 */ /* 0x002fc8000ff1e0ff */
[----:B------:R-:W-:Y:S01]  /*0170*/  LEA.HI.X.SX32 R5, R0, UR9, 0x1, P0 ;  /* 0x0000000900057c11 */ /* 0x000fe200080f0eff */
[----:B------:R-:W1:Y:S01]  /*0180*/  LDCU.64 UR8, c[0x0][0x380] ;  /* 0x00007000ff0877ac */ /* 0x000e620008000a00 */
[----:B------:R-:W-:Y:S01]  /*0190*/  I2FP.F32.S32 R0, R7 ;  /* 0x0000000700007245 */ /* 0x000fe20000201400 */
[----:B------:R-:W-:-:S04]  /*01a0*/  IMAD.WIDE R4, R7, 0x3, R4 ;  /* 0x0000000307047825 */ /* 0x000fc800078e0204 */
[----:B---3--:R-:W-:Y:S01]  /*01b0*/  FFMA R9, -R13, R10, 1 ;  /* 0x3f8000000d097423 */ /* 0x008fe2000000010a */
[----:B------:R-:W3:Y:S01]  /*01c0*/  FCHK P0, R0, R13 ;  /* 0x0000000d00007302 */ /* 0x000ee20000000000 */
[----:B0-----:R-:W-:Y:S02]  /*01d0*/  IMAD R3, R3, UR4, RZ ;  /* 0x0000000403037c24 */ /* 0x001fe4000f8e02ff */
[----:B------:R-:W-:Y:S01]  /*01e0*/  FFMA R9, R10, R9, R10 ;  /* 0x000000090a097223 */ /* 0x000fe2000000000a */
[----:B--2---:R-:W5:Y:S03]  /*01f0*/  LDG.E.U8 R8, desc[UR6][R4.64] ;  /* 0x0000000604087981 */ /* 0x004f66000c1e1100 */
[----:B------:R-:W-:Y:S01]  /*0200*/  FFMA R10, R0, R9, RZ ;  /* 0x00000009000a7223 */ /* 0x000fe200000000ff */
[----:B------:R-:W5:Y:S04]  /*0210*/  LDG.E.U8 R2, desc[UR6][R4.64+0x1] ;  /* 0x0000010604027981 */ /* 0x000f68000c1e1100 */
[----:B------:R0:W5:Y:S01]  /*0220*/  LDG.E.U8 R6, desc[UR6][R4.64+0x2] ;  /* 0x0000020604067981 */ /* 0x000162000c1e1100 */
[----:B------:R-:W-:Y:S01]  /*0230*/  BSSY.RECONVERGENT B0, `(.L_x_0) ;  /* 0x0000009000007945 */ /* 0x000fe20003800200 */
[----:B0-----:R-:W-:Y:S01]  /*0240*/  FFMA R5, -R13, R10, R0 ;  /* 0x0000000a0d057223 */ /* 0x001fe20000000100 */
[----:B-1----:R-:W-:-:S03]  /*0250*/  IADD3 R4, P1, PT, R3, UR8, RZ ;  /* 0x0000000803047c10 */ /* 0x002fc6000ff3e0ff */
[----:B------:R-:W-:Y:S01]  /*0260*/  FFMA R9, R9, R5, R10 ;  /* 0x0000000509097223 */ /* 0x000fe2000000000a */
[----:B------:R-:W-:Y:S01]  /*0270*/  LEA.HI.X.SX32 R5, R3, UR9, 0x1, P1 ;  /* 0x0000000903057c11 */ /* 0x000fe200088f0eff */
[----:B---3--:R-:W-:Y:S08]  /*0280*/  @!P0 BRA `(.L_x_1) ;  /* 0x00000000000c8947 */ /* 0x008ff00003800000 */
[----:B------:R-:W-:-:S07]  /*0290*/  MOV R10, 0x2b0 ;  /* 0x000002b0000a7802 */ /* 0x000fce0000000f00 */
[----:B-----5:R-:W-:Y:S05]  /*02a0*/  CALL.REL.NOINC `($__internal_0_$__cuda_sm3x_div_rn_noftz_f32_slowpath) ;  /* 0x00000000006c7944 */ /* 0x020fea0003c00000 */
[----:B------:R-:W-:-:S07]  /*02b0*/  IMAD.MOV.U32 R9, RZ, RZ, R0 ;  /* 0x000000ffff097224 */ /* 0x000fce00078e0000 */
.L_x_1:
[----:B------:R-:W-:Y:S05]  /*02c0*/  BSYNC.RECONVERGENT B0 ;  /* 0x0000000000007941 */ /* 0x000fea0003800200 */
.L_x_0:
[----:B-----5:R-:W-:Y:S02]  /*02d0*/  VIADD R8, R8, 0xffffff80 ;  /* 0xffffff8008087836 */ /* 0x020fe40000000000 */
[----:B------:R-:W-:Y:S02]  /*02e0*/  VIADD R2, R2, 0xffffff80 ;  /* 0xffffff8002027836 */ /* 0x000fe40000000000 */
[----:B------:R-:W-:Y:S01]  /*02f0*/  VIADD R6, R6, 0xffffff80 ;  /* 0xffffff8006067836 */ /* 0x000fe20000000000 */
[----:B------:R-:W-:Y:S01]  /*0300*/  I2FP.F32.S32 R8, R8 ;  /* 0x0000000800087245 */ /* 0x000fe20000201400 */
[----:B------:R-:W-:Y:S01]  /*0310*/  IMAD.MOV.U32 R0, RZ, RZ, 0x40000000 ;  /* 0x40000000ff007424 */ /* 0x000fe200078e00ff */
[----:B------:R-:W-:Y:S01]  /*0320*/  I2FP.F32.S32 R2, R2 ;  /* 0x0000000200027245 */ /* 0x000fe20000201400 */
[----:B------:R-:W-:Y:S01]  /*0330*/  IMAD.WIDE R4, R7, 0x3, R4 ;  /* 0x0000000307047825 */ /* 0x000fe200078e0204 */
[----:B------:R-:W-:-:S03]  /*0340*/  I2FP.F32.S32 R6, R6 ;  /* 0x0000000600067245 */ /* 0x000fc60000201400 */
[----:B------:R-:W-:-:S04]  /*0350*/  FFMA R9, R9, R0, 0.5 ;  /* 0x3f00000009097423 */ /* 0x000fc80000000000 */
[C---:B------:R-:W-:Y:S01]  /*0360*/  FFMA R8, R9.reuse, R8, 128 ;  /* 0x4300000009087423 */ /* 0x040fe20000000008 */
[C---:B------:R-:W-:Y:S01]  /*0370*/  FFMA R2, R9.reuse, R2, 128 ;  /* 0x4300000009027423 */ /* 0x040fe20000000002 */
[----:B------:R-:W-:-:S04]  /*0380*/  FFMA R9, R9, R6, 128 ;  /* 0x4300000009097423 */ /* 0x000fc80000000006 */
[----:B------:R-:W0:Y:S08]  /*0390*/  F2I.TRUNC.NTZ R8, R8 ;  /* 0x0000000800087305 */ /* 0x000e30000020f100 */
[----:B------:R-:W1:Y:S01]  /*03a0*/  F2I.TRUNC.NTZ R2, R2 ;  /* 0x0000000200027305 */ /* 0x000e62000020f100 */
[----:B0-----:R-:W-:-:S07]  /*03b0*/  VIMNMX R0, PT, PT, RZ, R8, !PT ;  /* 0x00000008ff007248 */ /* 0x001fce0007fe0100 */
[----:B------:R-:W0:Y:S01]  /*03c0*/  F2I.TRUNC.NTZ R9, R9 ;  /* 0x0000000900097305 */ /* 0x000e22000020f100 */
[----:B------:R-:W-:Y:S02]  /*03d0*/  VIMNMX R3, PT, PT, R0, 0xff, PT ;  /* 0x000000ff00037848 */ /* 0x000fe40003fe0100 */
[----:B-1----:R-:W-:-:S03]  /*03e0*/  VIMNMX R6, PT, PT, RZ, R2, !PT ;  /* 0x00000002ff067248 */ /* 0x002fc60007fe0100 */
[----:B------:R-:W-:Y:S01]  /*03f0*/  STG.E.U8 desc[UR6][R4.64], R3 ;  /* 0x0000000304007986 */ /* 0x000fe2000c101106 */
[----:B------:R-:W-:Y:S02]  /*0400*/  VIMNMX R7, PT, PT, R6, 0xff, PT ;  /* 0x000000ff06077848 */ /* 0x000fe40003fe0100 */
[----:B0-----:R-:W-:-:S03]  /*0410*/  VIMNMX R10, PT, PT, RZ, R9, !PT ;  /* 0x00000009ff0a7248 */ /* 0x001fc60007fe0100 */
[----:B------:R-:W-:Y:S01]  /*0420*/  STG.E.U8 desc[UR6][R4.64+0x1], R7 ;  /* 0x0000010704007986 */ /* 0x000fe2000c101106 */
[----:B------:R-:W-:-:S05]  /*0430*/  VIMNMX R11, PT, PT, R10, 0xff, PT ;  /* 0x000000ff0a0b7848 */ /* 0x000fca0003fe0100 */
[----:B------:R-:W-:Y:S01]  /*0440*/  STG.E.U8 desc[UR6][R4.64+0x2], R11 ;  /* 0x0000020b04007986 */ /* 0x000fe2000c101106 */
[----:B------:R-:W-:Y:S05]  /*0450*/  EXIT ;  /* 0x000000000000794d */ /* 0x000fea0003800000 */
        .weak           $__internal_0_$__cuda_sm3x_div_rn_noftz_f32_slowpath
        .type           $__internal_0_$__cuda_sm3x_div_rn_noftz_f32_slowpath,@function
        .size           $__internal_0_$__cuda_sm3x_div_rn_noftz_f32_slowpath,(.L_x_14 - $__internal_0_$__cuda_sm3x_div_rn_noftz_f32_slowpath)
$__internal_0_$__cuda_sm3x_div_rn_noftz_f32_slowpath:
[----:B------:R-:W-:Y:S01]  /*0460*/  SHF.R.U32.HI R11, RZ, 0x17, R13 ;  /* 0x00000017ff0b7819 */ /* 0x000fe2000001160d */
[----:B------:R-:W-:Y:S01]  /*0470*/  BSSY.RECONVERGENT B1, `(.L_x_2) ;  /* 0x0000064000017945 */ /* 0x000fe20003800200 */
[--C-:B------:R-:W-:Y:S01]  /*0480*/  SHF.R.U32.HI R3, RZ, 0x17, R0.reuse ;  /* 0x00000017ff037819 */ /* 0x100fe20000011600 */
[----:B------:R-:W-:Y:S01]  /*0490*/  IMAD.MOV.U32 R14, RZ, RZ, R0 ;  /* 0x000000ffff0e7224 */ /* 0x000fe200078e0000 */
[----:B------:R-:W-:Y:S02]  /*04a0*/  LOP3.LUT R11, R11, 0xff, RZ, 0xc0, !PT ;  /* 0x000000ff0b0b7812 */ /* 0x000fe400078ec0ff */
[----:B------:R-:W-:-:S03]  /*04b0*/  LOP3.LUT R12, R3, 0xff, RZ, 0xc0, !PT ;  /* 0x000000ff030c7812 */ /* 0x000fc600078ec0ff */
[----:B------:R-:W-:Y:S02]  /*04c0*/  VIADD R16, R11, 0xffffffff ;  /* 0xffffffff0b107836 */ /* 0x000fe40000000000 */
[----:B------:R-:W-:-:S03]  /*04d0*/  VIADD R15, R12, 0xffffffff ;  /* 0xffffffff0c0f7836 */ /* 0x000fc60000000000 */
[----:B------:R-:W-:-:S04]  /*04e0*/  ISETP.GT.U32.AND P0, PT, R16, 0xfd, PT ;  /* 0x000000fd1000780c */ /* 0x000fc80003f04070 */
[----:B------:R-:W-:-:S13]  /*04f0*/  ISETP.GT.U32.OR P0, PT, R15, 0xfd, P0 ;  /* 0x000000fd0f00780c */ /* 0x000fda0000704470 */
[----:B------:R-:W-:Y:S01]  /*0500*/  @!P0 IMAD.MOV.U32 R9, RZ, RZ, RZ ;  /* 0x000000ffff098224 */ /* 0x000fe200078e00ff */
[----:B------:R-:W-:Y:S06]  /*0510*/  @!P0 BRA `(.L_x_3) ;  /* 0x0000000000608947 */ /* 0x000fec0003800000 */
[----:B------:R-:W-:Y:S01]  /*0520*/  FSETP.GTU.FTZ.AND P0, PT, |R0|, +INF , PT ;  /* 0x7f8000000000780b */ /* 0x000fe20003f1c200 */
[----:B------:R-:W-:Y:S01]  /*0530*/  IMAD.MOV.U32 R3, RZ, RZ, R13 ;  /* 0x000000ffff037224 */ /* 0x000fe200078e000d */
[----:B------:R-:W-:-:S04]  /*0540*/  FSETP.GTU.FTZ.AND P1, PT, |R13|, +INF , PT ;  /* 0x7f8000000d00780b */ /* 0x000fc80003f3c200 */
[----:B------:R-:W-:-:S13]  /*0550*/  PLOP3.LUT P0, PT, P0, P1, PT, 0xf8, 0x8f ;  /* 0x00000000008f781c */ /* 0x000fda0000703f70 */
[----:B------:R-:W-:Y:S05]  /*0560*/  @P0 BRA `(.L_x_4) ;  /* 0x00000004004c0947 */ /* 0x000fea0003800000 */
[----:B------:R-:W-:-:S13]  /*0570*/  LOP3.LUT P0, RZ, R13, 0x7fffffff, R14, 0xc8, !PT ;  /* 0x7fffffff0dff7812 */ /* 0x000fda000780c80e */
[----:B------:R-:W-:Y:S05]  /*0580*/  @!P0 BRA `(.L_x_5) ;  /* 0x00000004003c8947 */ /* 0x000fea0003800000 */
[C---:B------:R-:W-:Y:S02]  /*0590*/  FSETP.NEU.FTZ.AND P2, PT, |R0|.reuse, +INF , PT ;  /* 0x7f8000000000780b */ /* 0x040fe40003f5d200 */
[----:B------:R-:W-:Y:S02]  /*05a0*/  FSETP.NEU.FTZ.AND P1, PT, |R3|, +INF , PT ;  /* 0x7f8000000300780b */ /* 0x000fe40003f3d200 */
[----:B------:R-:W-:-:S11]  /*05b0*/  FSETP.NEU.FTZ.AND P0, PT, |R0|, +INF , PT ;  /* 0x7f8000000000780b */ /* 0x000fd60003f1d200 */
[----:B------:R-:W-:Y:S05]  /*05c0*/  @!P1 BRA !P2, `(.L_x_5) ;  /* 0x00000004002c9947 */ /* 0x000fea0005000000 */
[----:B------:R-:W-:-:S04]  /*05d0*/  LOP3.LUT P2, RZ, R14, 0x7fffffff, RZ, 0xc0, !PT ;  /* 0x7fffffff0eff7812 */ /* 0x000fc8000784c0ff */
[----:B------:R-:W-:-:S13]  /*05e0*/  PLOP3.LUT P1, PT, P1, P2, PT, 0x2f, 0xf2 ;  /* 0x0000000000f2781c */ /* 0x000fda0000f24577 */
[----:B------:R-:W-:Y:S05]  /*05f0*/  @P1 BRA `(.L_x_6) ;  /* 0x0000000400181947 */ /* 0x000fea0003800000 */
[----:B------:R-:W-:-:S04]  /*0600*/  LOP3.LUT P1, RZ, R13, 0x7fffffff, RZ, 0xc0, !PT ;  /* 0x7fffffff0dff7812 */ /* 0x000fc8000782c0ff */
[----:B------:R-:W-:-:S13]  /*0610*/  PLOP3.LUT P0, PT, P0, P1, PT, 0x2f, 0xf2 ;  /* 0x0000000000f2781c */ /* 0x000fda0000702577 */
[----:B------:R-:W-:Y:S05]  /*0620*/  @P0 BRA `(.L_x_7) ;  /* 0x0000000400000947 */ /* 0x000fea0003800000 */
[----:B------:R-:W-:Y:S02]  /*0630*/  ISETP.GE.AND P0, PT, R15, RZ, PT ;  /* 0x000000ff0f00720c */ /* 0x000fe40003f06270 */
[----:B------:R-:W-:-:S11]  /*0640*/  ISETP.GE.AND P1, PT, R16, RZ, PT ;  /* 0x000000ff1000720c */ /* 0x000fd60003f26270 */
[----:B------:R-:W-:Y:S02]  /*0650*/  @P0 IMAD.MOV.U32 R9, RZ, RZ, RZ ;  /* 0x000000ffff090224 */ /* 0x000fe400078e00ff */
[----:B------:R-:W-:Y:S01]  /*0660*/  @!P0 FFMA R14, R0, 1.84467440737095516160e+19, RZ ;  /* 0x5f800000000e8823 */ /* 0x000fe200000000ff */
[----:B------:R-:W-:Y:S02]  /*0670*/  @!P0 IMAD.MOV.U32 R9, RZ, RZ, -0x40 ;  /* 0xffffffc0ff098424 */ /* 0x000fe400078e00ff */
[----:B------:R-:W-:Y:S02]  /*0680*/  @!P1 FFMA R13, R3, 1.84467440737095516160e+19, RZ ;  /* 0x5f800000030d9823 */ /* 0x000fe400000000ff */
[----:B------:R-:W-:-:S07]  /*0690*/  @!P1 VIADD R9, R9, 0x40 ;  /* 0x0000004009099836 */ /* 0x000fce0000000000 */
.L_x_3:
[----:B------:R-:W-:Y:S01]  /*06a0*/  LEA R0, R11, 0xc0800000, 0x17 ;  /* 0xc08000000b007811 */ /* 0x000fe200078eb8ff */
[----:B------:R-:W-:Y:S01]  /*06b0*/  VIADD R12, R12, 0xffffff81 ;  /* 0xffffff810c0c7836 */ /* 0x000fe20000000000 */
[----:B------:R-:W-:Y:S03]  /*06c0*/  BSSY.RECONVERGENT B2, `(.L_x_8) ;  /* 0x0000035000027945 */ /* 0x000fe60003800200 */
[----:B------:R-:W-:Y:S02]  /*06d0*/  IMAD.IADD R13, R13, 0x1, -R0 ;  /* 0x000000010d0d7824 */ /* 0x000fe400078e0a00 */
[C---:B------:R-:W-:Y:S01]  /*06e0*/  IMAD R0, R12.reuse, -0x800000, R14 ;  /* 0xff8000000c007824 */ /* 0x040fe200078e020e */
[----:B------:R-:W-:Y:S01]  /*06f0*/  IADD3 R12, PT, PT, R12, 0x7f, -R11 ;  /* 0x0000007f0c0c7810 */ /* 0x000fe20007ffe80b */
[----:B------:R-:W0:Y:S01]  /*0700*/  MUFU.RCP R3, R13 ;  /* 0x0000000d00037308 */ /* 0x000e220000001000 */
[----:B------:R-:W-:-:S03]  /*0710*/  FADD.FTZ R15, -R13, -RZ ;  /* 0x800000ff0d0f7221 */ /* 0x000fc60000010100 */
[----:B------:R-:W-:Y:S02]  /*0720*/  IMAD.IADD R12, R12, 0x1, R9 ;  /* 0x000000010c0c7824 */ /* 0x000fe400078e0209 */
[----:B0-----:R-:W-:-:S04]  /*0730*/  FFMA R16, R3, R15, 1 ;  /* 0x3f80000003107423 */ /* 0x001fc8000000000f */
[----:B------:R-:W-:-:S04]  /*0740*/  FFMA R16, R3, R16, R3 ;  /* 0x0000001003107223 */ /* 0x000fc80000000003 */
[----:B------:R-:W-:-:S04]  /*0750*/  FFMA R3, R0, R16, RZ ;  /* 0x0000001000037223 */ /* 0x000fc800000000ff */
[----:B------:R-:W-:-:S04]  /*0760*/  FFMA R14, R15, R3, R0 ;  /* 0x000000030f0e7223 */ /* 0x000fc80000000000 */
[----:B------:R-:W-:-:S04]  /*0770*/  FFMA R17, R16, R14, R3 ;  /* 0x0000000e10117223 */ /* 0x000fc80000000003 */
[----:B------:R-:W-:-:S04]  /*0780*/  FFMA R14, R15, R17, R0 ;  /* 0x000000110f0e7223 */ /* 0x000fc80000000000 */
[----:B------:R-:W-:-:S05]  /*0790*/  FFMA R0, R16, R14, R17 ;  /* 0x0000000e10007223 */ /* 0x000fca0000000011 */
[----:B------:R-:W-:-:S04]  /*07a0*/  SHF.R.U32.HI R3, RZ, 0x17, R0 ;  /* 0x00000017ff037819 */ /* 0x000fc80000011600 */
[----:B------:R-:W-:-:S05]  /*07b0*/  LOP3.LUT R3, R3, 0xff, RZ, 0xc0, !PT ;  /* 0x000000ff03037812 */ /* 0x000fca00078ec0ff */
[----:B------:R-:W-:-:S04]  /*07c0*/  IMAD.IADD R11, R3, 0x1, R12 ;  /* 0x00000001030b7824 */ /* 0x000fc800078e020c */
[----:B------:R-:W-:-:S05]  /*07d0*/  VIADD R3, R11, 0xffffffff ;  /* 0xffffffff0b037836 */ /* 0x000fca0000000000 */
[----:B------:R-:W-:-:S13]  /*07e0*/  ISETP.GE.U32.AND P0, PT, R3, 0xfe, PT ;  /* 0x000000fe0300780c */ /* 0x000fda0003f06070 */
[----:B------:R-:W-:Y:S05]  /*07f0*/  @!P0 BRA `(.L_x_9) ;  /* 0x0000000000808947 */ /* 0x000fea0003800000 */
[----:B------:R-:W-:-:S13]  /*0800*/  ISETP.GT.AND P0, PT, R11, 0xfe, PT ;  /* 0x000000fe0b00780c */ /* 0x000fda0003f04270 */
[----:B------:R-:W-:Y:S05]  /*0810*/  @P0 BRA `(.L_x_10) ;  /* 0x00000000006c0947 */ /* 0x000fea0003800000 */
[----:B------:R-:W-:-:S13]  /*0820*/  ISETP.GE.AND P0, PT, R11, 0x1, PT ;  /* 0x000000010b00780c */ /* 0x000fda0003f06270 */
[----:B------:R-:W-:Y:S05]  /*0830*/  @P0 BRA `(.L_x_11) ;  /* 0x0000000000740947 */ /* 0x000fea0003800000 */
[----:B------:R-:W-:Y:S02]  /*0840*/  ISETP.GE.AND P0, PT, R11, -0x18, PT ;  /* 0xffffffe80b00780c */ /* 0x000fe40003f06270 */
[----:B------:R-:W-:-:S11]  /*0850*/  LOP3.LUT R0, R0, 0x80000000, RZ, 0xc0, !PT ;  /* 0x8000000000007812 */ /* 0x000fd600078ec0ff */
[----:B------:R-:W-:Y:S05]  /*0860*/  @!P0 BRA `(.L_x_11) ;  /* 0x0000000000688947 */ /* 0x000fea0003800000 */
[CCC-:B------:R-:W-:Y:S01]  /*0870*/  FFMA.RZ R3, R16.reuse, R14.reuse, R17.reuse ;  /* 0x0000000e10037223 */ /* 0x1c0fe2000000c011 */
[CCC-:B------:R-:W-:Y:S01]  /*0880*/  FFMA.RM R12, R16.reuse, R14.reuse, R17.reuse ;  /* 0x0000000e100c7223 */ /* 0x1c0fe20000004011 */
[C---:B------:R-:W-:Y:S02]  /*0890*/  ISETP.NE.AND P2, PT, R11.reuse, RZ, PT ;  /* 0x000000ff0b00720c */ /* 0x040fe40003f45270 */
[----:B------:R-:W-:Y:S02]  /*08a0*/  ISETP.NE.AND P1, PT, R11, RZ, PT ;  /* 0x000000ff0b00720c */ /* 0x000fe40003f25270 */
[----:B------:R-:W-:Y:S01]  /*08b0*/  LOP3.LUT R9, R3, 0x7fffff, RZ, 0xc0, !PT ;  /* 0x007fffff03097812 */ /* 0x000fe200078ec0ff */
[----:B------:R-:W-:Y:S01]  /*08c0*/  FFMA.RP R3, R16, R14, R17 ;  /* 0x0000000e10037223 */ /* 0x000fe20000008011 */
[----:B------:R-:W-:Y:S02]  /*08d0*/  VIADD R14, R11, 0x20 ;  /* 0x000000200b0e7836 */ /* 0x000fe40000000000 */
[----:B------:R-:W-:Y:S01]  /*08e0*/  LOP3.LUT R9, R9, 0x800000, RZ, 0xfc, !PT ;  /* 0x0080000009097812 */ /* 0x000fe200078efcff */
[----:B------:R-:W-:Y:S01]  /*08f0*/  IMAD.MOV R11, RZ, RZ, -R11 ;  /* 0x000000ffff0b7224 */ /* 0x000fe200078e0a0b */
[----:B------:R-:W-:-:S02]  /*0900*/  FSETP.NEU.FTZ.AND P0, PT, R3, R12, PT ;  /* 0x0000000c0300720b */ /* 0x000fc40003f1d000 */
[----:B------:R-:W-:Y:S02]  /*0910*/  SHF.L.U32 R14, R9, R14, RZ ;  /* 0x0000000e090e7219 */ /* 0x000fe400000006ff */
[----:B------:R-:W-:Y:S02]  /*0920*/  SEL R12, R11, RZ, P2 ;  /* 0x000000ff0b0c7207 */ /* 0x000fe40001000000 */
[----:B------:R-:W-:Y:S02]  /*0930*/  ISETP.NE.AND P1, PT, R14, RZ, P1 ;  /* 0x000000ff0e00720c */ /* 0x000fe40000f25270 */
[----:B------:R-:W-:Y:S02]  /*0940*/  SHF.R.U32.HI R12, RZ, R12, R9 ;  /* 0x0000000cff0c7219 */ /* 0x000fe40000011609 */
[----:B------:R-:W-:Y:S02]  /*0950*/  PLOP3.LUT P0, PT, P0, P1, PT, 0xf8, 0x8f ;  /* 0x00000000008f781c */ /* 0x000fe40000703f70 */
[----:B------:R-:W-:-:S02]  /*0960*/  SHF.R.U32.HI R14, RZ, 0x1, R12 ;  /* 0x00000001ff0e7819 */ /* 0x000fc4000001160c */
[----:B------:R-:W-:-:S04]  /*0970*/  SEL R3, RZ, 0x1, !P0 ;  /* 0x00000001ff037807 */ /* 0x000fc80004000000 */
[----:B------:R-:W-:-:S04]  /*0980*/  LOP3.LUT R3, R3, 0x1, R14, 0xf8, !PT ;  /* 0x0000000103037812 */ /* 0x000fc800078ef80e */
[----:B------:R-:W-:-:S05]  /*0990*/  LOP3.LUT R3, R3, R12, RZ, 0xc0, !PT ;  /* 0x0000000c03037212 */ /* 0x000fca00078ec0ff */
[----:B------:R-:W-:-:S05]  /*09a0*/  IMAD.IADD R3, R14, 0x1, R3 ;  /* 0x000000010e037824 */ /* 0x000fca00078e0203 */
[----:B------:R-:W-:Y:S01]  /*09b0*/  LOP3.LUT R0, R3, R0, RZ, 0xfc, !PT ;  /* 0x0000000003007212 */ /* 0x000fe200078efcff */
[----:B------:R-:W-:Y:S06]  /*09c0*/  BRA `(.L_x_11) ;  /* 0x0000000000107947 */ /* 0x000fec0003800000 */
.L_x_10:
[----:B------:R-:W-:-:S04]  /*09d0*/  LOP3.LUT R0, R0, 0x80000000, RZ, 0xc0, !PT ;  /* 0x8000000000007812 */ /* 0x000fc800078ec0ff */
[----:B------:R-:W-:Y:S01]  /*09e0*/  LOP3.LUT R0, R0, 0x7f800000, RZ, 0xfc, !PT ;  /* 0x7f80000000007812 */ /* 0x000fe200078efcff */
[----:B------:R-:W-:Y:S06]  /*09f0*/  BRA `(.L_x_11) ;  /* 0x0000000000047947 */ /* 0x000fec0003800000 */
.L_x_9:
[----:B------:R-:W-:-:S07]  /*0a00*/  IMAD R0, R12, 0x800000, R0 ;  /* 0x008000000c007824 */ /* 0x000fce00078e0200 */
.L_x_11:
[----:B------:R-:W-:Y:S05]  /*0a10*/  BSYNC.RECONVERGENT B2 ;  /* 0x0000000000027941 */ /* 0x000fea0003800200 */
.L_x_8:
[----:B------:R-:W-:Y:S05]  /*0a20*/  BRA `(.L_x_12) ;  /* 0x0000000000207947 */ /* 0x000fea0003800000 */
.L_x_7:
[----:B------:R-:W-:-:S04]  /*0a30*/  LOP3.LUT R0, R13, 0x80000000, R14, 0x48, !PT ;  /* 0x800000000d007812 */ /* 0x000fc800078e480e */
[----:B------:R-:W-:Y:S01]  /*0a40*/  LOP3.LUT R0, R0, 0x7f800000, RZ, 0xfc, !PT ;  /* 0x7f80000000007812 */ /* 0x000fe200078efcff */
[----:B------:R-:W-:Y:S06]  /*0a50*/  BRA `(.L_x_12) ;  /* 0x0000000000147947 */ /* 0x000fec0003800000 */
.L_x_6:
[----:B------:R-:W-:Y:S01]  /*0a60*/  LOP3.LUT R0, R13, 0x80000000, R14, 0x48, !PT ;  /* 0x800000000d007812 */ /* 0x000fe200078e480e */
[----:B------:R-:W-:Y:S06]  /*0a70*/  BRA `(.L_x_12) ;  /* 0x00000000000c7947 */ /* 0x000fec0003800000 */
.L_x_5:
[----:B------:R-:W0:Y:S01]  /*0a80*/  MUFU.RSQ R0, -QNAN ;  /* 0xffc0000000007908 */ /* 0x000e220000001400 */
[----:B------:R-:W-:Y:S05]  /*0a90*/  BRA `(.L_x_12) ;  /* 0x0000000000047947 */ /* 0x000fea0003800000 */
.L_x_4:
[----:B------:R-:W-:-:S07]  /*0aa0*/  FADD.FTZ R0, R0, R3 ;  /* 0x0000000300007221 */ /* 0x000fce0000010000 */
.L_x_12:
[----:B------:R-:W-:Y:S05]  /*0ab0*/  BSYNC.RECONVERGENT B1 ;  /* 0x0000000000017941 */ /* 0x000fea0003800200 */
.L_x_2:
[----:B------:R-:W-:-:S04]  /*0ac0*/  IMAD.MOV.U32 R11, RZ, RZ, 0x0 ;  /* 0x00000000ff0b7424 */ /* 0x000fc800078e00ff */
[----:B0-----:R-:W-:Y:S05]  /*0ad0*/  RET.REL.NODEC R10 `(gradetion_kernel) ;  /* 0xfffffff40a487950 */ /* 0x001fea0003c3ffff */
.L_x_13:
[----:B------:R-:W-:-:S00]  /*0ae0*/  BRA `(.L_x_13) ;  /* 0xfffffffc00fc7947 */ /* 0x000fc0000383ffff */
[----:B------:R-:W-:-:S00]  /*0af0*/  NOP ;  /* 0x0000000000007918 */ /* 0x000fc00000000000 */
        /* <DEDUP_REMOVED lines=8> */
.L_x_14:


//--------------------- .nv.shared.reserved.0     --------------------------
	.section	.nv.shared.reserved.0,"aw",@nobits
	.weak		__nv_reservedSMEM_offset_0_alias
	.size		__nv_reservedSMEM_offset_0_alias, 0, 64
	.other		__nv_reservedSMEM_offset_0_alias,@"STO_CUDA_RESERVED_SHARED STV_DEFAULT"
__nv_reservedSMEM_offset_0_alias:
	.zero		0
	.zero		64


//--------------------- .nv.constant0.gradetion_kernel --------------------------
	.section	.nv.constant0.gradetion_kernel,"a",@progbits
	.sectionflags	@""
	.align	4
.nv.constant0.gradetion_kernel:
	.zero		932


//--------------------- SYMBOLS --------------------------

	.type		.nv.reservedSmem.offset0,@object
	.size		.nv.reservedSmem.offset0,0x4
